	.headerflags	@"EF_CUDA_TEXMODE_UNIFIED EF_CUDA_64BIT_ADDRESS EF_CUDA_ACCELERATORS EF_CUDA_SM90 EF_CUDA_VIRTUAL_SM(EF_CUDA_SM90)"
	.elftype	@"ET_EXEC"


//--------------------- .nv.info                  --------------------------
	.section	.nv.info,"",@"SHT_CUDA_INFO"
	.align	4


	//----- nvinfo : EIATTR_REGCOUNT
	.align		4
        /*0000*/ 	.byte	0x04, 0x2f
        /*0002*/ 	.short	(.L_3 - .L_2)
	.align		4
.L_2:
        /*0004*/ 	.word	index@(triton_poi_fused__native_batch_norm_legit_no_training_add_native_batch_norm_backward_relu_19)
        /*0008*/ 	.word	0x00000028


	//----- nvinfo : EIATTR_MIN_STACK_SIZE
	.align		4
.L_3:
        /*000c*/ 	.byte	0x04, 0x12
        /*000e*/ 	.short	(.L_5 - .L_4)
	.align		4
.L_4:
        /*0010*/ 	.word	index@(triton_poi_fused__native_batch_norm_legit_no_training_add_native_batch_norm_backward_relu_19)
        /*0014*/ 	.word	0x00000000


	//----- nvinfo : EIATTR_FRAME_SIZE
	.align		4
.L_5:
        /*0018*/ 	.byte	0x04, 0x11
        /*001a*/ 	.short	(.L_7 - .L_6)
	.align		4
.L_6:
        /*001c*/ 	.word	index@(triton_poi_fused__native_batch_norm_legit_no_training_add_native_batch_norm_backward_relu_19)
        /*0020*/ 	.word	0x00000000


	//----- nvinfo : EIATTR_MIN_STACK_SIZE
	.align		4
.L_7:
        /*0024*/ 	.byte	0x04, 0x12
        /*0026*/ 	.short	(.L_9 - .L_8)
	.align		4
.L_8:
        /*0028*/ 	.word	index@(triton_poi_fused__native_batch_norm_legit_no_training_add_native_batch_norm_backward_relu_19)
        /*002c*/ 	.word	0x00000000
.L_9:


//--------------------- .nv.info.triton_poi_fused__native_batch_norm_legit_no_training_add_native_batch_norm_backward_relu_19 --------------------------
	.section	.nv.info.triton_poi_fused__native_batch_norm_legit_no_training_add_native_batch_norm_backward_relu_19,"",@"SHT_CUDA_INFO"
	.sectionflags	@""
	.align	4


	//----- nvinfo : EIATTR_CUDA_API_VERSION
	.align		4
        /*0000*/ 	.byte	0x04, 0x37
        /*0002*/ 	.short	(.L_11 - .L_10)
.L_10:
        /*0004*/ 	.word	0x0000007c


	//----- nvinfo : EIATTR_KPARAM_INFO
	.align		4
.L_11:
        /*0008*/ 	.byte	0x04, 0x17
        /*000a*/ 	.short	(.L_13 - .L_12)
.L_12:
        /*000c*/ 	.word	0x00000000
        /*0010*/ 	.short	0x000a
        /*0012*/ 	.short	0x0050
        /*0014*/ 	.byte	0x00, 0xf0, 0x11, 0x00


	//----- nvinfo : EIATTR_KPARAM_INFO
	.align		4
.L_13:
        /*0018*/ 	.byte	0x04, 0x17
        /*001a*/ 	.short	(.L_15 - .L_14)
.L_14:
        /*001c*/ 	.word	0x00000000
        /*0020*/ 	.short	0x0009
        /*0022*/ 	.short	0x0048
        /*0024*/ 	.byte	0x00, 0xf4, 0x21, 0x00


	//----- nvinfo : EIATTR_KPARAM_INFO
	.align		4
.L_15:
        /*0028*/ 	.byte	0x04, 0x17
        /*002a*/ 	.short	(.L_17 - .L_16)
.L_16:
        /*002c*/ 	.word	0x00000000
        /*0030*/ 	.short	0x0008
        /*0032*/ 	.short	0x0040
        /*0034*/ 	.byte	0x00, 0xf4, 0x21, 0x00


	//----- nvinfo : EIATTR_KPARAM_INFO
	.align		4
.L_17:
        /*0038*/ 	.byte	0x04, 0x17
        /*003a*/ 	.short	(.L_19 - .L_18)
.L_18:
        /*003c*/ 	.word	0x00000000
        /*0040*/ 	.short	0x0007
        /*0042*/ 	.short	0x0038
        /*0044*/ 	.byte	0x00, 0xf4, 0x21, 0x00


	//----- nvinfo : EIATTR_KPARAM_INFO
	.align		4
.L_19:
        /*0048*/ 	.byte	0x04, 0x17
        /*004a*/ 	.short	(.L_21 - .L_20)
.L_20:
        /*004c*/ 	.word	0x00000000
        /*0050*/ 	.short	0x0006
        /*0052*/ 	.short	0x0030
        /*0054*/ 	.byte	0x00, 0xf4, 0x21, 0x00


	//----- nvinfo : EIATTR_KPARAM_INFO
	.align		4
.L_21:
        /*0058*/ 	.byte	0x04, 0x17
        /*005a*/ 	.short	(.L_23 - .L_22)
.L_22:
        /*005c*/ 	.word	0x00000000
        /*0060*/ 	.short	0x0005
        /*0062*/ 	.short	0x0028
        /*0064*/ 	.byte	0x00, 0xf4, 0x21, 0x00


	//----- nvinfo : EIATTR_KPARAM_INFO
	.align		4
.L_23:
        /*0068*/ 	.byte	0x04, 0x17
        /*006a*/ 	.short	(.L_25 - .L_24)
.L_24:
        /*006c*/ 	.word	0x00000000
        /*0070*/ 	.short	0x0004
        /*0072*/ 	.short	0x0020
        /*0074*/ 	.byte	0x00, 0xf4, 0x21, 0x00


	//----- nvinfo : EIATTR_KPARAM_INFO
	.align		4
.L_25:
        /*0078*/ 	.byte	0x04, 0x17
        /*007a*/ 	.short	(.L_27 - .L_26)
.L_26:
        /*007c*/ 	.word	0x00000000
        /*0080*/ 	.short	0x0003
        /*0082*/ 	.short	0x0018
        /*0084*/ 	.byte	0x00, 0xf4, 0x21, 0x00


	//----- nvinfo : EIATTR_KPARAM_INFO
	.align		4
.L_27:
        /*0088*/ 	.byte	0x04, 0x17
        /*008a*/ 	.short	(.L_29 - .L_28)
.L_28:
        /*008c*/ 	.word	0x00000000
        /*0090*/ 	.short	0x0002
        /*0092*/ 	.short	0x0010
        /*0094*/ 	.byte	0x00, 0xf4, 0x21, 0x00


	//----- nvinfo : EIATTR_KPARAM_INFO
	.align		4
.L_29:
        /*0098*/ 	.byte	0x04, 0x17
        /*009a*/ 	.short	(.L_31 - .L_30)
.L_30:
        /*009c*/ 	.word	0x00000000
        /*00a0*/ 	.short	0x0001
        /*00a2*/ 	.short	0x0008
        /*00a4*/ 	.byte	0x00, 0xf4, 0x21, 0x00


	//----- nvinfo : EIATTR_KPARAM_INFO
	.align		4
.L_31:
        /*00a8*/ 	.byte	0x04, 0x17
        /*00aa*/ 	.short	(.L_33 - .L_32)
.L_32:
        /*00ac*/ 	.word	0x00000000
        /*00b0*/ 	.short	0x0000
        /*00b2*/ 	.short	0x0000
        /*00b4*/ 	.byte	0x00, 0xf4, 0x21, 0x00


	//----- nvinfo : EIATTR_SPARSE_MMA_MASK
	.align		4
.L_33:
        /*00b8*/ 	.byte	0x03, 0x50
        /*00ba*/ 	.short	0x0000


	//----- nvinfo : EIATTR_MAXREG_COUNT
	.align		4
        /*00bc*/ 	.byte	0x03, 0x1b
        /*00be*/ 	.short	0x00ff


	//----- nvinfo : EIATTR_EXIT_INSTR_OFFSETS
	.align		4
        /*00c0*/ 	.byte	0x04, 0x1c
        /*00c2*/ 	.short	(.L_35 - .L_34)


	//   ....[0]....
.L_34:
        /*00c4*/ 	.word	0x00000cd0


	//----- nvinfo : EIATTR_REQNTID
	.align		4
.L_35:
        /*00c8*/ 	.byte	0x04, 0x10
        /*00ca*/ 	.short	(.L_37 - .L_36)
.L_36:
        /*00cc*/ 	.word	0x00000080
        /*00d0*/ 	.word	0x00000001
        /*00d4*/ 	.word	0x00000001


	//----- nvinfo : EIATTR_CBANK_PARAM_SIZE
	.align		4
.L_37:
        /*00d8*/ 	.byte	0x03, 0x19
        /*00da*/ 	.short	0x0054


	//----- nvinfo : EIATTR_PARAM_CBANK
	.align		4
        /*00dc*/ 	.byte	0x04, 0x0a
        /*00de*/ 	.short	(.L_39 - .L_38)
	.align		4
.L_38:
        /*00e0*/ 	.word	index@(.nv.constant0.triton_poi_fused__native_batch_norm_legit_no_training_add_native_batch_norm_backward_relu_19)
        /*00e4*/ 	.short	0x0210
        /*00e6*/ 	.short	0x0054


	//----- nvinfo : EIATTR_SW_WAR
	.align		4
.L_39:
        /*00e8*/ 	.byte	0x04, 0x36
        /*00ea*/ 	.short	(.L_41 - .L_40)
.L_40:
        /*00ec*/ 	.word	0x00000008
.L_41:


//--------------------- .nv.callgraph             --------------------------
	.section	.nv.callgraph,"",@"SHT_CUDA_CALLGRAPH"
	.align	4
	.sectionentsize	8
	.align		4
        /*0000*/ 	.word	0x00000000
	.align		4
        /*0004*/ 	.word	0xffffffff
	.align		4
        /*0008*/ 	.word	0x00000000
	.align		4
        /*000c*/ 	.word	0xfffffffe
	.align		4
        /*0010*/ 	.word	0x00000000
	.align		4
        /*0014*/ 	.word	0xfffffffd
	.align		4
        /*0018*/ 	.word	0x00000000
	.align		4
        /*001c*/ 	.word	0xfffffffc


//--------------------- .nv.constant4             --------------------------
	.section	.nv.constant4,"a",@progbits
	.align	8
	.align		8
.nv.constant4:
        /*0000*/ 	.dword	_$_str
	.align		8
        /*0008*/ 	.dword	_$_str_$_2


//--------------------- .text.triton_poi_fused__native_batch_norm_legit_no_training_add_native_batch_norm_backward_relu_19 --------------------------
	.section	.text.triton_poi_fused__native_batch_norm_legit_no_training_add_native_batch_norm_backward_relu_19,"ax",@progbits
	.align	128
        .global         triton_poi_fused__native_batch_norm_legit_no_training_add_native_batch_norm_backward_relu_19
        .type           triton_poi_fused__native_batch_norm_legit_no_training_add_native_batch_norm_backward_relu_19,@function
        .size           triton_poi_fused__native_batch_norm_legit_no_training_add_native_batch_norm_backward_relu_19,(.L_x_1 - triton_poi_fused__native_batch_norm_legit_no_training_add_native_batch_norm_backward_relu_19)
        .other          triton_poi_fused__native_batch_norm_legit_no_training_add_native_batch_norm_backward_relu_19,@"STO_CUDA_ENTRY STV_DEFAULT"
triton_poi_fused__native_batch_norm_legit_no_training_add_native_batch_norm_backward_relu_19:
.text.triton_poi_fused__native_batch_norm_legit_no_training_add_native_batch_norm_backward_relu_19:
[----:B------:R-:W-:Y:S01]  /*0000*/  LDC R1, c[0x0][0x28] ;  /* 0x00000a00ff017b82 */ /* 0x000fe20000000800 */
[----:B------:R-:W1:Y:S07]  /*0010*/  S2R R0, SR_TID.X ;  /* 0x0000000000007919 */ /* 0x000e6e0000002100 */
[----:B------:R-:W2:Y:S01]  /*0020*/  LDC.64 R30, c[0x0][0x210] ;  /* 0x00008400ff1e7b82 */ /* 0x000ea20000000a00 */
[----:B------:R-:W-:Y:S01]  /*0030*/  ULDC.64 UR4, c[0x0][0x208] ;  /* 0x0000820000047ab9 */ /* 0x000fe20000000a00 */
[----:B------:R-:W3:Y:S06]  /*0040*/  S2R R3, SR_CTAID.X ;  /* 0x0000000000037919 */ /* 0x000eec0000002500 */
[----:B------:R-:W4:Y:S08]  /*0050*/  LDC.64 R34, c[0x0][0x218] ;  /* 0x00008600ff227b82 */ /* 0x000f300000000a00 */
[----:B------:R-:W5:Y:S08]  /*0060*/  LDC.64 R36, c[0x0][0x220] ;  /* 0x00008800ff247b82 */ /* 0x000f700000000a00 */
[----:B------:R-:W5:Y:S01]  /*0070*/  LDC.64 R32, c[0x0][0x228] ;  /* 0x00008a00ff207b82 */ /* 0x000f620000000a00 */
[----:B-1----:R-:W-:-:S04]  /*0080*/  SHF.L.U32 R0, R0, 0x2, RZ ;  /* 0x0000000200007819 */ /* 0x002fc800000006ff */
[----:B------:R-:W-:-:S04]  /*0090*/  LOP3.LUT R0, R0, 0x1fc, RZ, 0xc0, !PT ;  /* 0x000001fc00007812 */ /* 0x000fc800078ec0ff */
[----:B---3--:R-:W-:-:S05]  /*00a0*/  LEA R0, R3, R0, 0xa ;  /* 0x0000000003007211 */ /* 0x008fca00078e50ff */
[----:B--2---:R-:W-:-:S04]  /*00b0*/  IMAD.WIDE R30, R0, 0x4, R30 ;  /* 0x00000004001e7825 */ /* 0x004fc800078e021e */
[C---:B----4-:R-:W-:Y:S01]  /*00c0*/  IMAD.WIDE R34, R0.reuse, 0x4, R34 ;  /* 0x0000000400227825 */ /* 0x050fe200078e0222 */
[----:B------:R-:W2:Y:S04]  /*00d0*/  LDG.E.128 R20, desc[UR4][R30.64] ;  /* 0x000000041e147981 */ /* 0x000ea8000c1e1d00 */
[----:B------:R-:W2:Y:S01]  /*00e0*/  LDG.E.128 R24, desc[UR4][R34.64] ;  /* 0x0000000422187981 */ /* 0x000ea2000c1e1d00 */
[----:B-----5:R-:W-:-:S03]  /*00f0*/  IMAD.WIDE R36, R0, 0x4, R36 ;  /* 0x0000000400247825 */ /* 0x020fc600078e0224 */
[----:B------:R-:W3:Y:S04]  /*0100*/  LDG.E.128 R8, desc[UR4][R30.64+0x800] ;  /* 0x000800041e087981 */ /* 0x000ee8000c1e1d00 */
[----:B------:R1:W3:Y:S04]  /*0110*/  LDG.E.128 R16, desc[UR4][R34.64+0x800] ;  /* 0x0008000422107981 */ /* 0x0002e8000c1e1d00 */
[----:B------:R-:W4:Y:S04]  /*0120*/  LDG.E.128 R4, desc[UR4][R36.64] ;  /* 0x0000000424047981 */ /* 0x000f28000c1e1d00 */
[----:B------:R-:W5:Y:S01]  /*0130*/  LDG.E.128 R12, desc[UR4][R36.64+0x800] ;  /* 0x00080004240c7981 */ /* 0x000f62000c1e1d00 */
[----:B0-----:R-:W-:Y:S01]  /*0140*/  IMAD.WIDE R32, R0, 0x4, R32 ;  /* 0x0000000400207825 */ /* 0x001fe200078e0220 */
[----:B-1----:R-:W0:Y:S03]  /*0150*/  LDC.64 R34, c[0x0][0x238] ;  /* 0x00008e00ff227b82 */ /* 0x002e260000000a00 */
[----:B--2---:R-:W-:Y:S01]  /*0160*/  FADD R28, R23, R27 ;  /* 0x0000001b171c7221 */ /* 0x004fe20000000000 */
[----:B------:R-:W-:Y:S01]  /*0170*/  FADD R3, R22, R26 ;  /* 0x0000001a16037221 */ /* 0x000fe20000000000 */
[----:B------:R-:W-:Y:S01]  /*0180*/  FADD R2, R21, R25 ;  /* 0x0000001915027221 */ /* 0x000fe20000000000 */
[----:B------:R-:W-:-:S02]  /*0190*/  FADD R29, R20, R24 ;  /* 0x00000018141d7221 */ /* 0x000fc40000000000 */
[----:B------:R-:W2:Y:S04]  /*01a0*/  LDG.E.128 R20, desc[UR4][R32.64] ;  /* 0x0000000420147981 */ /* 0x000ea8000c1e1d00 */
[----:B------:R-:W2:Y:S01]  /*01b0*/  LDG.E.128 R24, desc[UR4][R32.64+0x800] ;  /* 0x0008000420187981 */ /* 0x000ea2000c1e1d00 */
[----:B---3--:R-:W-:Y:S01]  /*01c0*/  FADD R30, R11, R19 ;  /* 0x000000130b1e7221 */ /* 0x008fe20000000000 */
[----:B------:R-:W-:Y:S01]  /*01d0*/  FADD R11, R10, R18 ;  /* 0x000000120a0b7221 */ /* 0x000fe20000000000 */
[----:B------:R-:W-:Y:S01]  /*01e0*/  FADD R10, R9, R17 ;  /* 0x00000011090a7221 */ /* 0x000fe20000000000 */
[----:B------:R-:W-:Y:S01]  /*01f0*/  FADD R19, R8, R16 ;  /* 0x0000001008137221 */ /* 0x000fe20000000000 */
[----:B----4-:R-:W-:Y:S01]  /*0200*/  FADD R9, R4, R29 ;  /* 0x0000001d04097221 */ /* 0x010fe20000000000 */
[----:B------:R-:W-:Y:S01]  /*0210*/  FADD R16, R5, R2 ;  /* 0x0000000205107221 */ /* 0x000fe20000000000 */
[----:B------:R-:W-:Y:S01]  /*0220*/  IMAD.HI R4, R0, 0x66666667, RZ ;  /* 0x6666666700047827 */ /* 0x000fe200078e02ff */
[----:B------:R-:W-:-:S03]  /*0230*/  IADD3 R2, R0, 0x200, RZ ;  /* 0x0000020000027810 */ /* 0x000fc60007ffe0ff */
[----:B------:R-:W-:Y:S01]  /*0240*/  FADD R17, R6, R3 ;  /* 0x0000000306117221 */ /* 0x000fe20000000000 */
[----:B------:R-:W-:Y:S01]  /*0250*/  SHF.R.U32.HI R3, RZ, 0x1f, R4 ;  /* 0x0000001fff037819 */ /* 0x000fe20000011604 */
[----:B------:R-:W-:-:S03]  /*0260*/  IMAD.HI R5, R2, 0x66666667, RZ ;  /* 0x6666666702057827 */ /* 0x000fc600078e02ff */
[----:B------:R-:W-:Y:S02]  /*0270*/  LEA.HI.SX32 R3, R4, R3, 0x19 ;  /* 0x0000000304037211 */ /* 0x000fe400078fcaff */
[----:B------:R-:W-:-:S04]  /*0280*/  SHF.R.U32.HI R4, RZ, 0x1f, R5 ;  /* 0x0000001fff047819 */ /* 0x000fc80000011605 */
[----:B------:R-:W-:Y:S01]  /*0290*/  LEA.HI.SX32 R5, R5, R4, 0x19 ;  /* 0x0000000405057211 */ /* 0x000fe200078fcaff */
[----:B------:R-:W-:-:S04]  /*02a0*/  IMAD R8, R3, -0x140, R0 ;  /* 0xfffffec003087824 */ /* 0x000fc800078e0200 */
[----:B------:R-:W-:Y:S02]  /*02b0*/  IMAD R2, R5, -0x140, R2 ;  /* 0xfffffec005027824 */ /* 0x000fe400078e0202 */
[----:B0-----:R-:W-:-:S04]  /*02c0*/  IMAD.WIDE R4, R8, 0x4, R34 ;  /* 0x0000000408047825 */ /* 0x001fc800078e0222 */
[----:B------:R-:W-:Y:S02]  /*02d0*/  FADD R28, R7, R28 ;  /* 0x0000001c071c7221 */ /* 0x000fe40000000000 */
[----:B------:R-:W3:Y:S01]  /*02e0*/  LDG.E.EL.128 R4, desc[UR4][R4.64] ;  /* 0x0000000404047981 */ /* 0x000ee2000c2e1d00 */
[----:B-----5:R-:W-:Y:S01]  /*02f0*/  FADD R3, R12, R19 ;  /* 0x000000130c037221 */ /* 0x020fe20000000000 */
[----:B------:R-:W-:Y:S01]  /*0300*/  FADD R12, R13, R10 ;  /* 0x0000000a0d0c7221 */ /* 0x000fe20000000000 */
[----:B------:R-:W-:Y:S01]  /*0310*/  FADD R13, R14, R11 ;  /* 0x0000000b0e0d7221 */ /* 0x000fe20000000000 */
[----:B------:R-:W-:Y:S02]  /*0320*/  FADD R30, R15, R30 ;  /* 0x0000001e0f1e7221 */ /* 0x000fe40000000000 */
[----:B------:R-:W0:Y:S01]  /*0330*/  LDC.64 R14, c[0x0][0x230] ;  /* 0x00008c00ff0e7b82 */ /* 0x000e220000000a00 */
[----:B--2---:R-:W-:Y:S01]  /*0340*/  FADD R11, R22, R17 ;  /* 0x00000011160b7221 */ /* 0x004fe20000000000 */
[----:B------:R-:W-:Y:S01]  /*0350*/  FADD R22, R21, R16 ;  /* 0x0000001015167221 */ /* 0x000fe20000000000 */
[----:B0-----:R-:W-:-:S04]  /*0360*/  IMAD.WIDE R16, R8, 0x4, R14 ;  /* 0x0000000408107825 */ /* 0x001fc800078e020e */
[----:B------:R-:W-:Y:S01]  /*0370*/  FADD R21, R20, R9 ;  /* 0x0000000914157221 */ /* 0x000fe20000000000 */
[----:B------:R-:W-:-:S04]  /*0380*/  IMAD.WIDE R14, R2, 0x4, R14 ;  /* 0x00000004020e7825 */ /* 0x000fc800078e020e */
[----:B------:R-:W-:Y:S01]  /*0390*/  FADD R9, R26, R13 ;  /* 0x0000000d1a097221 */ /* 0x000fe20000000000 */
[----:B------:R-:W-:Y:S01]  /*03a0*/  FADD R26, R25, R12 ;  /* 0x0000000c191a7221 */ /* 0x000fe20000000000 */
[----:B------:R-:W2:Y:S04]  /*03b0*/  LDG.E.EL.128 R16, desc[UR4][R16.64] ;  /* 0x0000000410107981 */ /* 0x000ea8000c2e1d00 */
[----:B------:R-:W4:Y:S01]  /*03c0*/  LDG.E.EL.128 R12, desc[UR4][R14.64] ;  /* 0x000000040e0c7981 */ /* 0x000f22000c2e1d00 */
[----:B------:R-:W-:Y:S01]  /*03d0*/  FADD R10, R23, R28 ;  /* 0x0000001c170a7221 */ /* 0x000fe20000000000 */
[----:B---3--:R-:W-:Y:S01]  /*03e0*/  FADD R6, R6, 9.9999997473787516356e-06 ;  /* 0x3727c5ac06067421 */ /* 0x008fe20000000000 */
[----:B------:R-:W-:Y:S01]  /*03f0*/  FADD R25, R4, 9.9999997473787516356e-06 ;  /* 0x3727c5ac04197421 */ /* 0x000fe20000000000 */
[----:B------:R-:W-:Y:S01]  /*0400*/  FADD R23, R5, 9.9999997473787516356e-06 ;  /* 0x3727c5ac05177421 */ /* 0x000fe20000000000 */
[----:B------:R-:W-:Y:S01]  /*0410*/  FADD R20, R27, R30 ;  /* 0x0000001e1b147221 */ /* 0x000fe20000000000 */
[----:B------:R-:W0:Y:S03]  /*0420*/  LDC.64 R28, c[0x0][0x248] ;  /* 0x00009200ff1c7b82 */ /* 0x000e260000000a00 */
[----:B------:R-:W1:Y:S01]  /*0430*/  MUFU.SQRT R25, R25 ;  /* 0x0000001900197308 */ /* 0x000e620000002000 */
[----:B------:R-:W-:-:S07]  /*0440*/  FADD R4, R7, 9.9999997473787516356e-06 ;  /* 0x3727c5ac07047421 */ /* 0x000fce0000000000 */
[----:B------:R-:W3:Y:S01]  /*0450*/  MUFU.SQRT R5, R6 ;  /* 0x0000000600057308 */ /* 0x000ee20000002000 */
[----:B------:R-:W-:-:S07]  /*0460*/  FADD R7, R24, R3 ;  /* 0x0000000318077221 */ /* 0x000fce0000000000 */
[----:B------:R-:W5:Y:S01]  /*0470*/  MUFU.SQRT R4, R4 ;  /* 0x0000000400047308 */ /* 0x000f620000002000 */
[C---:B-1----:R-:W-:Y:S01]  /*0480*/  FSETP.GT.AND P6, PT, R25.reuse, 8.50705917302346158658e+37, PT ;  /* 0x7e8000001900780b */ /* 0x042fe20003fc4000 */
[----:B------:R-:W-:Y:S01]  /*0490*/  HFMA2.MMA R3, -RZ, RZ, 1.625, 0 ;  /* 0x3e800000ff037435 */ /* 0x000fe200000001ff */
[----:B------:R-:W-:Y:S02]  /*04a0*/  FSETP.GEU.AND P5, PT, R25, 1.175494350822287508e-38, PT ;  /* 0x008000001900780b */ /* 0x000fe40003fae000 */
[C---:B---3--:R-:W-:Y:S02]  /*04b0*/  FSETP.GT.AND P3, PT, R5.reuse, 8.50705917302346158658e+37, PT ;  /* 0x7e8000000500780b */ /* 0x048fe40003f64000 */
[----:B------:R-:W-:-:S05]  /*04c0*/  FSETP.GEU.AND P0, PT, R5, 1.175494350822287508e-38, PT ;  /* 0x008000000500780b */ /* 0x000fca0003f0e000 */
[----:B------:R-:W-:Y:S02]  /*04d0*/  FSEL R6, R3, 1, P6 ;  /* 0x3f80000003067808 */ /* 0x000fe40003000000 */
[----:B------:R-:W-:Y:S01]  /*04e0*/  @P6 FMUL R25, R25, 0.25 ;  /* 0x3e80000019196820 */ /* 0x000fe20000400000 */
[C---:B-----5:R-:W-:Y:S02]  /*04f0*/  FSETP.GT.AND P2, PT, R4.reuse, 8.50705917302346158658e+37, PT ;  /* 0x7e8000000400780b */ /* 0x060fe40003f44000 */
[----:B------:R-:W-:Y:S01]  /*0500*/  FSETP.GEU.AND P6, PT, R4, 1.175494350822287508e-38, PT ;  /* 0x008000000400780b */ /* 0x000fe20003fce000 */
[----:B------:R-:W-:Y:S01]  /*0510*/  @!P5 FMUL R25, R25, 16777216 ;  /* 0x4b8000001919d820 */ /* 0x000fe20000400000 */
[----:B------:R-:W-:-:S05]  /*0520*/  @P3 FMUL R5, R5, 0.25 ;  /* 0x3e80000005053820 */ /* 0x000fca0000400000 */
[----:B------:R-:W1:Y:S04]  /*0530*/  MUFU.RCP R25, R25 ;  /* 0x0000001900197308 */ /* 0x000e680000001000 */
[----:B------:R-:W-:Y:S01]  /*0540*/  @P2 FMUL R4, R4, 0.25 ;  /* 0x3e80000004042820 */ /* 0x000fe20000400000 */
[----:B------:R-:W-:-:S03]  /*0550*/  @!P0 FMUL R5, R5, 16777216 ;  /* 0x4b80000005058820 */ /* 0x000fc60000400000 */
[----:B------:R-:W-:Y:S01]  /*0560*/  @!P6 FMUL R4, R4, 16777216 ;  /* 0x4b8000000404e820 */ /* 0x000fe20000400000 */
[----:B------:R-:W-:-:S03]  /*0570*/  @!P5 FMUL R6, R6, 16777216 ;  /* 0x4b8000000606d820 */ /* 0x000fc60000400000 */
[----:B------:R-:W-:Y:S01]  /*0580*/  MUFU.RCP R32, R4 ;  /* 0x0000000400207308 */ /* 0x000fe20000001000 */
[----:B-1----:R-:W-:Y:S01]  /*0590*/  FMUL R25, R25, R6 ;  /* 0x0000000619197220 */ /* 0x002fe20000400000 */
[----:B------:R-:W-:-:S05]  /*05a0*/  FSEL R6, R3, 1, P3 ;  /* 0x3f80000003067808 */ /* 0x000fca0001800000 */
[----:B------:R-:W-:Y:S01]  /*05b0*/  @!P0 FMUL R6, R6, 16777216 ;  /* 0x4b80000006068820 */ /* 0x000fe20000400000 */
[----:B------:R-:W1:Y:S02]  /*05c0*/  MUFU.SQRT R23, R23 ;  /* 0x0000001700177308 */ /* 0x000e640000002000 */
[----:B-1----:R-:W-:Y:S01]  /*05d0*/  FSETP.GT.AND P4, PT, R23, 8.50705917302346158658e+37, PT ;  /* 0x7e8000001700780b */ /* 0x002fe20003f84000 */
[----:B----4-:R-:W-:Y:S02]  /*05e0*/  FADD R13, -R13, R26 ;  /* 0x0000001a0d0d7221 */ /* 0x010fe40000000100 */
[----:B------:R-:W1:Y:S01]  /*05f0*/  LDC.64 R26, c[0x0][0x240] ;  /* 0x00009000ff1a7b82 */ /* 0x000e620000000a00 */
[----:B--2---:R-:W-:Y:S02]  /*0600*/  FADD R16, -R16, R21 ;  /* 0x0000001510107221 */ /* 0x004fe40000000100 */
[----:B------:R-:W2:Y:S01]  /*0610*/  MUFU.RCP R21, R5 ;  /* 0x0000000500157308 */ /* 0x000ea20000001000 */
[----:B------:R-:W-:Y:S01]  /*0620*/  FADD R12, -R12, R7 ;  /* 0x000000070c0c7221 */ /* 0x000fe20000000100 */
[----:B------:R-:W-:-:S05]  /*0630*/  FSEL R7, R3, 1, P2 ;  /* 0x3f80000003077808 */ /* 0x000fca0001000000 */
[----:B------:R-:W-:Y:S01]  /*0640*/  @!P6 FMUL R7, R7, 16777216 ;  /* 0x4b8000000707e820 */ /* 0x000fe20000400000 */
[----:B------:R-:W-:-:S03]  /*0650*/  FADD R14, -R14, R9 ;  /* 0x000000090e0e7221 */ /* 0x000fc60000000100 */
[----:B------:R-:W-:Y:S01]  /*0660*/  FMUL R32, R32, R7 ;  /* 0x0000000720207220 */ /* 0x000fe20000400000 */
[----:B--2---:R-:W-:Y:S01]  /*0670*/  FMUL R21, R21, R6 ;  /* 0x0000000615157220 */ /* 0x004fe20000400000 */
[----:B-1----:R-:W-:-:S04]  /*0680*/  IMAD.WIDE R6, R8, 0x4, R26 ;  /* 0x0000000408067825 */ /* 0x002fc800078e021a */
[----:B0-----:R-:W-:-:S04]  /*0690*/  IMAD.WIDE R8, R8, 0x4, R28 ;  /* 0x0000000408087825 */ /* 0x001fc800078e021c */
[----:B------:R-:W-:Y:S01]  /*06a0*/  FADD R18, -R18, R11 ;  /* 0x0000000b12127221 */ /* 0x000fe20000000100 */
[----:B------:R-:W-:Y:S01]  /*06b0*/  FADD R19, -R19, R10 ;  /* 0x0000000a13137221 */ /* 0x000fe20000000100 */
[----:B------:R-:W2:Y:S04]  /*06c0*/  LDG.E.EL.128 R4, desc[UR4][R6.64] ;  /* 0x0000000406047981 */ /* 0x000ea8000c2e1d00 */
[----:B------:R-:W2:Y:S01]  /*06d0*/  LDG.E.EL.128 R8, desc[UR4][R8.64] ;  /* 0x0000000408087981 */ /* 0x000ea2000c2e1d00 */
[C---:B------:R-:W-:Y:S01]  /*06e0*/  FSETP.GEU.AND P1, PT, R23.reuse, 1.175494350822287508e-38, PT ;  /* 0x008000001700780b */ /* 0x040fe20003f2e000 */
[----:B------:R-:W-:Y:S01]  /*06f0*/  @P4 FMUL R23, R23, 0.25 ;  /* 0x3e80000017174820 */ /* 0x000fe20000400000 */
[----:B------:R-:W-:-:S11]  /*0700*/  FADD R15, -R15, R20 ;  /* 0x000000140f0f7221 */ /* 0x000fd60000000100 */
[----:B------:R-:W-:-:S06]  /*0710*/  @!P1 FMUL R23, R23, 16777216 ;  /* 0x4b80000017179820 */ /* 0x000fcc0000400000 */
[----:B------:R-:W0:Y:S01]  /*0720*/  MUFU.RCP R23, R23 ;  /* 0x0000001700177308 */ /* 0x000e220000001000 */
[----:B------:R-:W-:Y:S01]  /*0730*/  FSEL R20, R3, 1, P4 ;  /* 0x3f80000003147808 */ /* 0x000fe20002000000 */
[----:B------:R-:W-:-:S04]  /*0740*/  IMAD.WIDE R30, R2, 0x4, R34 ;  /* 0x00000004021e7825 */ /* 0x000fc800078e0222 */
[----:B------:R-:W-:Y:S01]  /*0750*/  @!P1 FMUL R20, R20, 16777216 ;  /* 0x4b80000014149820 */ /* 0x000fe20000400000 */
[----:B------:R-:W-:-:S03]  /*0760*/  FADD R17, -R17, R22 ;  /* 0x0000001611117221 */ /* 0x000fc60000000100 */
[----:B0-----:R-:W-:Y:S01]  /*0770*/  FMUL R20, R23, R20 ;  /* 0x0000001417147220 */ /* 0x001fe20000400000 */
[----:B------:R-:W-:-:S04]  /*0780*/  IMAD.WIDE R22, R2, 0x4, R26 ;  /* 0x0000000402167825 */ /* 0x000fc800078e021a */
[----:B------:R-:W-:Y:S02]  /*0790*/  IMAD.WIDE R26, R2, 0x4, R28 ;  /* 0x00000004021a7825 */ /* 0x000fe400078e021c */
[----:B------:R-:W3:Y:S02]  /*07a0*/  LDG.E.EL.128 R28, desc[UR4][R30.64] ;  /* 0x000000041e1c7981 */ /* 0x000ee4000c2e1d00 */
[----:B------:R-:W-:Y:S01]  /*07b0*/  FMUL R25, R25, R16 ;  /* 0x0000001019197220 */ /* 0x000fe20000400000 */
[----:B------:R-:W-:Y:S01]  /*07c0*/  FMUL R20, R20, R17 ;  /* 0x0000001114147220 */ /* 0x000fe20000400000 */
[----:B------:R-:W-:Y:S01]  /*07d0*/  FMUL R21, R21, R18 ;  /* 0x0000001215157220 */ /* 0x000fe20000400000 */
[----:B------:R-:W-:Y:S01]  /*07e0*/  FMUL R32, R32, R19 ;  /* 0x0000001320207220 */ /* 0x000fe20000400000 */
[----:B--2---:R-:W-:Y:S01]  /*07f0*/  FFMA R4, R4, R25, R8 ;  /* 0x0000001904047223 */ /* 0x004fe20000000008 */
[----:B------:R-:W-:Y:S01]  /*0800*/  FFMA R5, R5, R20, R9 ;  /* 0x0000001405057223 */ /* 0x000fe20000000009 */
[----:B------:R-:W-:Y:S01]  /*0810*/  FFMA R6, R6, R21, R10 ;  /* 0x0000001506067223 */ /* 0x000fe2000000000a */
[----:B------:R-:W2:Y:S04]  /*0820*/  LDG.E.EL.128 R24, desc[UR4][R26.64] ;  /* 0x000000041a187981 */ /* 0x000ea8000c2e1d00 */
[----:B------:R-:W2:Y:S01]  /*0830*/  LDG.E.EL.128 R20, desc[UR4][R22.64] ;  /* 0x0000000416147981 */ /* 0x000ea2000c2e1d00 */
[----:B---3--:R-:W-:-:S04]  /*0840*/  FADD R28, R28, 9.9999997473787516356e-06 ;  /* 0x3727c5ac1c1c7421 */ /* 0x008fc80000000000 */
[----:B------:R-:W0:Y:S01]  /*0850*/  MUFU.SQRT R2, R28 ;  /* 0x0000001c00027308 */ /* 0x000e220000002000 */
[----:B------:R-:W-:-:S07]  /*0860*/  FADD R29, R29, 9.9999997473787516356e-06 ;  /* 0x3727c5ac1d1d7421 */ /* 0x000fce0000000000 */
[----:B------:R-:W1:Y:S01]  /*0870*/  MUFU.SQRT R10, R29 ;  /* 0x0000001d000a7308 */ /* 0x000e620000002000 */
[C---:B0-----:R-:W-:Y:S02]  /*0880*/  FSETP.GT.AND P0, PT, R2.reuse, 8.50705917302346158658e+37, PT ;  /* 0x7e8000000200780b */ /* 0x041fe40003f04000 */
[----:B------:R-:W-:Y:S02]  /*0890*/  FSETP.GEU.AND P1, PT, R2, 1.175494350822287508e-38, PT ;  /* 0x008000000200780b */ /* 0x000fe40003f2e000 */
[----:B------:R-:W-:-:S09]  /*08a0*/  FSEL R8, R3, 1, P0 ;  /* 0x3f80000003087808 */ /* 0x000fd20000000000 */
[----:B------:R-:W-:Y:S01]  /*08b0*/  @P0 FMUL R2, R2, 0.25 ;  /* 0x3e80000002020820 */ /* 0x000fe20000400000 */
[----:B-1----:R-:W-:Y:S01]  /*08c0*/  FSETP.GT.AND P0, PT, R10, 8.50705917302346158658e+37, PT ;  /* 0x7e8000000a00780b */ /* 0x002fe20003f04000 */
[----:B------:R-:W-:Y:S02]  /*08d0*/  @!P1 FMUL R8, R8, 16777216 ;  /* 0x4b80000008089820 */ /* 0x000fe40000400000 */
[----:B------:R-:W-:Y:S01]  /*08e0*/  @!P1 FMUL R2, R2, 16777216 ;  /* 0x4b80000002029820 */ /* 0x000fe20000400000 */
[----:B------:R-:W-:-:S03]  /*08f0*/  FSETP.GEU.AND P1, PT, R10, 1.175494350822287508e-38, PT ;  /* 0x008000000a00780b */ /* 0x000fc60003f2e000 */
[----:B------:R-:W0:Y:S06]  /*0900*/  MUFU.RCP R9, R2 ;  /* 0x0000000200097308 */ /* 0x000e2c0000001000 */
[----:B------:R-:W-:-:S04]  /*0910*/  @P0 FMUL R10, R10, 0.25 ;  /* 0x3e8000000a0a0820 */ /* 0x000fc80000400000 */
[----:B------:R-:W-:Y:S01]  /*0920*/  @!P1 FMUL R10, R10, 16777216 ;  /* 0x4b8000000a0a9820 */ /* 0x000fe20000400000 */
[----:B0-----:R-:W-:-:S03]  /*0930*/  FMUL R9, R9, R8 ;  /* 0x0000000809097220 */ /* 0x001fc60000400000 */
[----:B------:R-:W0:Y:S01]  /*0940*/  MUFU.RCP R8, R10 ;  /* 0x0000000a00087308 */ /* 0x000e220000001000 */
[----:B------:R-:W-:Y:S01]  /*0950*/  FFMA R7, R7, R32, R11 ;  /* 0x0000002007077223 */ /* 0x000fe2000000000b */
[----:B------:R-:W-:Y:S01]  /*0960*/  FSEL R11, R3, 1, P0 ;  /* 0x3f800000030b7808 */ /* 0x000fe20000000000 */
[----:B------:R-:W-:Y:S01]  /*0970*/  FADD R30, R30, 9.9999997473787516356e-06 ;  /* 0x3727c5ac1e1e7421 */ /* 0x000fe20000000000 */
[----:B------:R-:W-:-:S03]  /*0980*/  FADD R31, R31, 9.9999997473787516356e-06 ;  /* 0x3727c5ac1f1f7421 */ /* 0x000fc60000000000 */
[----:B------:R-:W-:Y:S01]  /*0990*/  @!P1 FMUL R11, R11, 16777216 ;  /* 0x4b8000000b0b9820 */ /* 0x000fe20000400000 */
[----:B------:R-:W1:Y:S03]  /*09a0*/  MUFU.SQRT R2, R30 ;  /* 0x0000001e00027308 */ /* 0x000e660000002000 */
[----:B0-----:R-:W-:-:S05]  /*09b0*/  FMUL R8, R8, R11 ;  /* 0x0000000b08087220 */ /* 0x001fca0000400000 */
[----:B------:R-:W0:Y:S01]  /*09c0*/  MUFU.SQRT R11, R31 ;  /* 0x0000001f000b7308 */ /* 0x000e220000002000 */
[C---:B-1----:R-:W-:Y:S02]  /*09d0*/  FSETP.GT.AND P0, PT, R2.reuse, 8.50705917302346158658e+37, PT ;  /* 0x7e8000000200780b */ /* 0x042fe40003f04000 */
[----:B------:R-:W-:Y:S02]  /*09e0*/  FSETP.GEU.AND P2, PT, R2, 1.175494350822287508e-38, PT ;  /* 0x008000000200780b */ /* 0x000fe40003f4e000 */
[C---:B0-----:R-:W-:Y:S02]  /*09f0*/  FSETP.GT.AND P1, PT, R11.reuse, 8.50705917302346158658e+37, PT ;  /* 0x7e8000000b00780b */ /* 0x041fe40003f24000 */
[----:B------:R-:W-:-:S07]  /*0a00*/  FSETP.GEU.AND P3, PT, R11, 1.175494350822287508e-38, PT ;  /* 0x008000000b00780b */ /* 0x000fce0003f6e000 */
[----:B------:R-:W-:Y:S01]  /*0a10*/  @P0 FMUL R2, R2, 0.25 ;  /* 0x3e80000002020820 */ /* 0x000fe20000400000 */
[----:B------:R-:W-:-:S03]  /*0a20*/  FMUL R9, R9, R12 ;  /* 0x0000000c09097220 */ /* 0x000fc60000400000 */
[----:B------:R-:W-:Y:S01]  /*0a30*/  @!P2 FMUL R2, R2, 16777216 ;  /* 0x4b8000000202a820 */ /* 0x000fe20000400000 */
[----:B------:R-:W-:-:S04]  /*0a40*/  @P1 FMUL R11, R11, 0.25 ;  /* 0x3e8000000b0b1820 */ /* 0x000fc80000400000 */
[----:B------:R-:W-:Y:S01]  /*0a50*/  @!P3 FMUL R11, R11, 16777216 ;  /* 0x4b8000000b0bb820 */ /* 0x000fe20000400000 */
[----:B------:R-:W0:Y:S08]  /*0a60*/  MUFU.RCP R2, R2 ;  /* 0x0000000200027308 */ /* 0x000e300000001000 */
[----:B------:R-:W1:Y:S01]  /*0a70*/  MUFU.RCP R10, R11 ;  /* 0x0000000b000a7308 */ /* 0x000e620000001000 */
[----:B------:R-:W-:-:S04]  /*0a80*/  FSETP.GEU.AND P6, PT, R7, RZ, PT ;  /* 0x000000ff0700720b */ /* 0x000fc80003fce000 */
[----:B------:R-:W-:Y:S01]  /*0a90*/  SEL R7, R7, RZ, P6 ;  /* 0x000000ff07077207 */ /* 0x000fe20003000000 */
[----:B--2---:R-:W-:Y:S01]  /*0aa0*/  FFMA R20, R20, R9, R24 ;  /* 0x0000000914147223 */ /* 0x004fe20000000018 */
[----:B------:R-:W-:Y:S02]  /*0ab0*/  FMUL R24, R8, R13 ;  /* 0x0000000d08187220 */ /* 0x000fe40000400000 */
[----:B------:R-:W2:Y:S02]  /*0ac0*/  LDC.64 R8, c[0x0][0x250] ;  /* 0x00009400ff087b82 */ /* 0x000ea40000000a00 */
[----:B------:R-:W-:Y:S01]  /*0ad0*/  FFMA R21, R21, R24, R25 ;  /* 0x0000001815157223 */ /* 0x000fe20000000019 */
[C---:B------:R-:W-:Y:S02]  /*0ae0*/  FSEL R25, R3.reuse, 1, P0 ;  /* 0x3f80000003197808 */ /* 0x040fe40000000000 */
[----:B------:R-:W-:-:S03]  /*0af0*/  FSEL R3, R3, 1, P1 ;  /* 0x3f80000003037808 */ /* 0x000fc60000800000 */
[----:B------:R-:W-:Y:S02]  /*0b00*/  @!P2 FMUL R25, R25, 16777216 ;  /* 0x4b8000001919a820 */ /* 0x000fe40000400000 */
[----:B------:R-:W-:Y:S02]  /*0b10*/  @!P3 FMUL R3, R3, 16777216 ;  /* 0x4b8000000303b820 */ /* 0x000fe40000400000 */
[----:B0-----:R-:W-:Y:S02]  /*0b20*/  FMUL R25, R2, R25 ;  /* 0x0000001902197220 */ /* 0x001fe40000400000 */
[----:B-1----:R-:W-:Y:S02]  /*0b30*/  FMUL R10, R10, R3 ;  /* 0x000000030a0a7220 */ /* 0x002fe40000400000 */
[----:B------:R-:W0:Y:S01]  /*0b40*/  LDC.64 R2, c[0x0][0x258] ;  /* 0x00009600ff027b82 */ /* 0x000e220000000a00 */
[----:B------:R-:W-:Y:S01]  /*0b50*/  FMUL R25, R25, R14 ;  /* 0x0000000e19197220 */ /* 0x000fe20000400000 */
[----:B------:R-:W-:-:S03]  /*0b60*/  FMUL R10, R10, R15 ;  /* 0x0000000f0a0a7220 */ /* 0x000fc60000400000 */
[----:B------:R-:W-:Y:S01]  /*0b70*/  FFMA R26, R22, R25, R26 ;  /* 0x00000019161a7223 */ /* 0x000fe2000000001a */
[----:B------:R-:W-:Y:S01]  /*0b80*/  FFMA R27, R23, R10, R27 ;  /* 0x0000000a171b7223 */ /* 0x000fe2000000001b */
[----:B------:R-:W-:Y:S02]  /*0b90*/  FSETP.GEU.AND P0, PT, R6, RZ, PT ;  /* 0x000000ff0600720b */ /* 0x000fe40003f0e000 */
[----:B------:R-:W-:Y:S02]  /*0ba0*/  FSETP.GEU.AND P1, PT, R5, RZ, PT ;  /* 0x000000ff0500720b */ /* 0x000fe40003f2e000 */
[----:B------:R-:W-:Y:S02]  /*0bb0*/  FSETP.GEU.AND P2, PT, R4, RZ, PT ;  /* 0x000000ff0400720b */ /* 0x000fe40003f4e000 */
[----:B------:R-:W-:Y:S02]  /*0bc0*/  FSETP.GEU.AND P3, PT, R26, RZ, PT ;  /* 0x000000ff1a00720b */ /* 0x000fe40003f6e000 */
[----:B------:R-:W-:-:S02]  /*0bd0*/  FSETP.GEU.AND P4, PT, R21, RZ, PT ;  /* 0x000000ff1500720b */ /* 0x000fc40003f8e000 */
[----:B------:R-:W-:Y:S02]  /*0be0*/  FSETP.GEU.AND P5, PT, R20, RZ, PT ;  /* 0x000000ff1400720b */ /* 0x000fe40003fae000 */
[----:B------:R-:W-:Y:S01]  /*0bf0*/  FSETP.GEU.AND P6, PT, R27, RZ, PT ;  /* 0x000000ff1b00720b */ /* 0x000fe20003fce000 */
[----:B--2---:R-:W-:Y:S01]  /*0c00*/  IMAD.WIDE R22, R0, 0x4, R8 ;  /* 0x0000000400167825 */ /* 0x004fe200078e0208 */
[----:B------:R-:W-:Y:S02]  /*0c10*/  SEL R6, R6, RZ, P0 ;  /* 0x000000ff06067207 */ /* 0x000fe40000000000 */
[----:B------:R-:W-:Y:S01]  /*0c20*/  SEL R5, R5, RZ, P1 ;  /* 0x000000ff05057207 */ /* 0x000fe20000800000 */
[----:B0-----:R-:W-:Y:S01]  /*0c30*/  IMAD.WIDE R2, R0, 0x4, R2 ;  /* 0x0000000400027825 */ /* 0x001fe200078e0202 */
[----:B------:R-:W-:Y:S02]  /*0c40*/  SEL R4, R4, RZ, P2 ;  /* 0x000000ff04047207 */ /* 0x000fe40001000000 */
[----:B------:R-:W-:-:S02]  /*0c50*/  SEL R10, R26, RZ, P3 ;  /* 0x000000ff1a0a7207 */ /* 0x000fc40001800000 */
[----:B------:R-:W-:Y:S02]  /*0c60*/  SEL R9, R21, RZ, P4 ;  /* 0x000000ff15097207 */ /* 0x000fe40002000000 */
[----:B------:R-:W-:Y:S02]  /*0c70*/  SEL R8, R20, RZ, P5 ;  /* 0x000000ff14087207 */ /* 0x000fe40002800000 */
[----:B------:R-:W-:Y:S01]  /*0c80*/  SEL R11, R27, RZ, P6 ;  /* 0x000000ff1b0b7207 */ /* 0x000fe20003000000 */
[----:B------:R-:W-:Y:S04]  /*0c90*/  STG.E.128 desc[UR4][R22.64], R4 ;  /* 0x0000000416007986 */ /* 0x000fe8000c101d04 */
[----:B------:R-:W-:Y:S04]  /*0ca0*/  STG.E.128 desc[UR4][R22.64+0x800], R8 ;  /* 0x0008000816007986 */ /* 0x000fe8000c101d04 */
[----:B------:R-:W-:Y:S04]  /*0cb0*/  STG.E.128 desc[UR4][R2.64], R16 ;  /* 0x0000001002007986 */ /* 0x000fe8000c101d04 */
[----:B------:R-:W-:Y:S01]  /*0cc0*/  STG.E.128 desc[UR4][R2.64+0x800], R12 ;  /* 0x0008000c02007986 */ /* 0x000fe2000c101d04 */
[----:B------:R-:W-:Y:S05]  /*0cd0*/  EXIT ;  /* 0x000000000000794d */ /* 0x000fea0003800000 */
.L_x_0:
[----:B------:R-:W-:-:S00]  /*0ce0*/  BRA `(.L_x_0) ;  /* 0xfffffffc00fc7947 */ /* 0x000fc0000383ffff */
[----:B------:R-:W-:-:S00]  /*0cf0*/  NOP ;  /* 0x0000000000007918 */ /* 0x000fc00000000000 */
        /* <DEDUP_REMOVED lines=8> */
.L_x_1:


//--------------------- .nv.global.init           --------------------------
	.section	.nv.global.init,"aw",@progbits
.nv.global.init:
	.type		_$_str,@object
	.size		_$_str,(_$_str_$_2 - _$_str)
_$_str:
        /*0000*/ 	.byte	0x5f, 0x5f, 0x43, 0x55, 0x44, 0x41, 0x5f, 0x46, 0x54, 0x5a, 0x00
	.type		_$_str_$_2,@object
	.size		_$_str_$_2,(.L_1 - _$_str_$_2)
_$_str_$_2:
        /*000b*/ 	.byte	0x5f, 0x5f, 0x43, 0x55, 0x44, 0x41, 0x5f, 0x50, 0x52, 0x45, 0x43, 0x5f, 0x53, 0x51, 0x52, 0x54
        /*001b*/ 	.byte	0x00
.L_1:


//--------------------- .nv.constant0.triton_poi_fused__native_batch_norm_legit_no_training_add_native_batch_norm_backward_relu_19 --------------------------
	.section	.nv.constant0.triton_poi_fused__native_batch_norm_legit_no_training_add_native_batch_norm_backward_relu_19,"a",@progbits
	.sectionflags	@""
	.align	4
.nv.constant0.triton_poi_fused__native_batch_norm_legit_no_training_add_native_batch_norm_backward_relu_19:
	.zero		612
